	.headerflags	@"EF_CUDA_TEXMODE_UNIFIED EF_CUDA_64BIT_ADDRESS EF_CUDA_ACCELERATORS EF_CUDA_SM90 EF_CUDA_VIRTUAL_SM(EF_CUDA_SM90)"
	.elftype	@"ET_EXEC"


//--------------------- .nv.info                  --------------------------
	.section	.nv.info,"",@"SHT_CUDA_INFO"
	.align	4


	//----- nvinfo : EIATTR_REGCOUNT
	.align		4
        /*0000*/ 	.byte	0x04, 0x2f
        /*0002*/ 	.short	(.L_3 - .L_2)
	.align		4
.L_2:
        /*0004*/ 	.word	index@(triton_poi_fused__native_batch_norm_legit_no_training_relu_35)
        /*0008*/ 	.word	0x00000022


	//----- nvinfo : EIATTR_MIN_STACK_SIZE
	.align		4
.L_3:
        /*000c*/ 	.byte	0x04, 0x12
        /*000e*/ 	.short	(.L_5 - .L_4)
	.align		4
.L_4:
        /*0010*/ 	.word	index@(triton_poi_fused__native_batch_norm_legit_no_training_relu_35)
        /*0014*/ 	.word	0x00000000


	//----- nvinfo : EIATTR_FRAME_SIZE
	.align		4
.L_5:
        /*0018*/ 	.byte	0x04, 0x11
        /*001a*/ 	.short	(.L_7 - .L_6)
	.align		4
.L_6:
        /*001c*/ 	.word	index@(triton_poi_fused__native_batch_norm_legit_no_training_relu_35)
        /*0020*/ 	.word	0x00000000


	//----- nvinfo : EIATTR_MIN_STACK_SIZE
	.align		4
.L_7:
        /*0024*/ 	.byte	0x04, 0x12
        /*0026*/ 	.short	(.L_9 - .L_8)
	.align		4
.L_8:
        /*0028*/ 	.word	index@(triton_poi_fused__native_batch_norm_legit_no_training_relu_35)
        /*002c*/ 	.word	0x00000000
.L_9:


//--------------------- .nv.info.triton_poi_fused__native_batch_norm_legit_no_training_relu_35 --------------------------
	.section	.nv.info.triton_poi_fused__native_batch_norm_legit_no_training_relu_35,"",@"SHT_CUDA_INFO"
	.sectionflags	@""
	.align	4


	//----- nvinfo : EIATTR_CUDA_API_VERSION
	.align		4
        /*0000*/ 	.byte	0x04, 0x37
        /*0002*/ 	.short	(.L_11 - .L_10)
.L_10:
        /*0004*/ 	.word	0x0000007c


	//----- nvinfo : EIATTR_KPARAM_INFO
	.align		4
.L_11:
        /*0008*/ 	.byte	0x04, 0x17
        /*000a*/ 	.short	(.L_13 - .L_12)
.L_12:
        /*000c*/ 	.word	0x00000000
        /*0010*/ 	.short	0x0007
        /*0012*/ 	.short	0x0034
        /*0014*/ 	.byte	0x00, 0xf0, 0x11, 0x00


	//----- nvinfo : EIATTR_KPARAM_INFO
	.align		4
.L_13:
        /*0018*/ 	.byte	0x04, 0x17
        /*001a*/ 	.short	(.L_15 - .L_14)
.L_14:
        /*001c*/ 	.word	0x00000000
        /*0020*/ 	.short	0x0006
        /*0022*/ 	.short	0x0030
        /*0024*/ 	.byte	0x00, 0xf0, 0x11, 0x00


	//----- nvinfo : EIATTR_KPARAM_INFO
	.align		4
.L_15:
        /*0028*/ 	.byte	0x04, 0x17
        /*002a*/ 	.short	(.L_17 - .L_16)
.L_16:
        /*002c*/ 	.word	0x00000000
        /*0030*/ 	.short	0x0005
        /*0032*/ 	.short	0x0028
        /*0034*/ 	.byte	0x00, 0xf4, 0x21, 0x00


	//----- nvinfo : EIATTR_KPARAM_INFO
	.align		4
.L_17:
        /*0038*/ 	.byte	0x04, 0x17
        /*003a*/ 	.short	(.L_19 - .L_18)
.L_18:
        /*003c*/ 	.word	0x00000000
        /*0040*/ 	.short	0x0004
        /*0042*/ 	.short	0x0020
        /*0044*/ 	.byte	0x00, 0xf4, 0x21, 0x00


	//----- nvinfo : EIATTR_KPARAM_INFO
	.align		4
.L_19:
        /*0048*/ 	.byte	0x04, 0x17
        /*004a*/ 	.short	(.L_21 - .L_20)
.L_20:
        /*004c*/ 	.word	0x00000000
        /*0050*/ 	.short	0x0003
        /*0052*/ 	.short	0x0018
        /*0054*/ 	.byte	0x00, 0xf4, 0x21, 0x00


	//----- nvinfo : EIATTR_KPARAM_INFO
	.align		4
.L_21:
        /*0058*/ 	.byte	0x04, 0x17
        /*005a*/ 	.short	(.L_23 - .L_22)
.L_22:
        /*005c*/ 	.word	0x00000000
        /*0060*/ 	.short	0x0002
        /*0062*/ 	.short	0x0010
        /*0064*/ 	.byte	0x00, 0xf4, 0x21, 0x00


	//----- nvinfo : EIATTR_KPARAM_INFO
	.align		4
.L_23:
        /*0068*/ 	.byte	0x04, 0x17
        /*006a*/ 	.short	(.L_25 - .L_24)
.L_24:
        /*006c*/ 	.word	0x00000000
        /*0070*/ 	.short	0x0001
        /*0072*/ 	.short	0x0008
        /*0074*/ 	.byte	0x00, 0xf4, 0x21, 0x00


	//----- nvinfo : EIATTR_KPARAM_INFO
	.align		4
.L_25:
        /*0078*/ 	.byte	0x04, 0x17
        /*007a*/ 	.short	(.L_27 - .L_26)
.L_26:
        /*007c*/ 	.word	0x00000000
        /*0080*/ 	.short	0x0000
        /*0082*/ 	.short	0x0000
        /*0084*/ 	.byte	0x00, 0xf4, 0x21, 0x00


	//----- nvinfo : EIATTR_SPARSE_MMA_MASK
	.align		4
.L_27:
        /*0088*/ 	.byte	0x03, 0x50
        /*008a*/ 	.short	0x0000


	//----- nvinfo : EIATTR_MAXREG_COUNT
	.align		4
        /*008c*/ 	.byte	0x03, 0x1b
        /*008e*/ 	.short	0x00ff


	//----- nvinfo : EIATTR_EXIT_INSTR_OFFSETS
	.align		4
        /*0090*/ 	.byte	0x04, 0x1c
        /*0092*/ 	.short	(.L_29 - .L_28)


	//   ....[0]....
.L_28:
        /*0094*/ 	.word	0x00001260


	//   ....[1]....
        /*0098*/ 	.word	0x00001330


	//----- nvinfo : EIATTR_REQNTID
	.align		4
.L_29:
        /*009c*/ 	.byte	0x04, 0x10
        /*009e*/ 	.short	(.L_31 - .L_30)
.L_30:
        /*00a0*/ 	.word	0x00000100
        /*00a4*/ 	.word	0x00000001
        /*00a8*/ 	.word	0x00000001


	//----- nvinfo : EIATTR_CBANK_PARAM_SIZE
	.align		4
.L_31:
        /*00ac*/ 	.byte	0x03, 0x19
        /*00ae*/ 	.short	0x0038


	//----- nvinfo : EIATTR_PARAM_CBANK
	.align		4
        /*00b0*/ 	.byte	0x04, 0x0a
        /*00b2*/ 	.short	(.L_33 - .L_32)
	.align		4
.L_32:
        /*00b4*/ 	.word	index@(.nv.constant0.triton_poi_fused__native_batch_norm_legit_no_training_relu_35)
        /*00b8*/ 	.short	0x0210
        /*00ba*/ 	.short	0x0038


	//----- nvinfo : EIATTR_SW_WAR
	.align		4
.L_33:
        /*00bc*/ 	.byte	0x04, 0x36
        /*00be*/ 	.short	(.L_35 - .L_34)
.L_34:
        /*00c0*/ 	.word	0x00000008
.L_35:


//--------------------- .nv.callgraph             --------------------------
	.section	.nv.callgraph,"",@"SHT_CUDA_CALLGRAPH"
	.align	4
	.sectionentsize	8
	.align		4
        /*0000*/ 	.word	0x00000000
	.align		4
        /*0004*/ 	.word	0xffffffff
	.align		4
        /*0008*/ 	.word	0x00000000
	.align		4
        /*000c*/ 	.word	0xfffffffe
	.align		4
        /*0010*/ 	.word	0x00000000
	.align		4
        /*0014*/ 	.word	0xfffffffd
	.align		4
        /*0018*/ 	.word	0x00000000
	.align		4
        /*001c*/ 	.word	0xfffffffc


//--------------------- .nv.constant4             --------------------------
	.section	.nv.constant4,"a",@progbits
	.align	8
	.align		8
.nv.constant4:
        /*0000*/ 	.dword	_$_str
	.align		8
        /*0008*/ 	.dword	_$_str_$_2


//--------------------- .text.triton_poi_fused__native_batch_norm_legit_no_training_relu_35 --------------------------
	.section	.text.triton_poi_fused__native_batch_norm_legit_no_training_relu_35,"ax",@progbits
	.sectionflags	@"SHF_BARRIERS=1"
	.align	128
        .global         triton_poi_fused__native_batch_norm_legit_no_training_relu_35
        .type           triton_poi_fused__native_batch_norm_legit_no_training_relu_35,@function
        .size           triton_poi_fused__native_batch_norm_legit_no_training_relu_35,(.L_x_1 - triton_poi_fused__native_batch_norm_legit_no_training_relu_35)
        .other          triton_poi_fused__native_batch_norm_legit_no_training_relu_35,@"STO_CUDA_ENTRY STV_DEFAULT"
triton_poi_fused__native_batch_norm_legit_no_training_relu_35:
.text.triton_poi_fused__native_batch_norm_legit_no_training_relu_35:
[----:B------:R-:W0:Y:S01]  /*0000*/  LDC R1, c[0x0][0x28] ;  /* 0x00000a00ff017b82 */ /* 0x000e220000000800 */
[----:B------:R-:W1:Y:S07]  /*0010*/  S2R R3, SR_CTAID.Y ;  /* 0x0000000000037919 */ /* 0x000e6e0000002600 */
[----:B------:R-:W2:Y:S01]  /*0020*/  LDC.64 R30, c[0x0][0x210] ;  /* 0x00008400ff1e7b82 */ /* 0x000ea20000000a00 */
[----:B------:R-:W-:Y:S02]  /*0030*/  CS2R R6, SRZ ;  /* 0x0000000000067805 */ /* 0x000fe4000001ff00 */
[----:B------:R-:W-:Y:S01]  /*0040*/  CS2R R8, SRZ ;  /* 0x0000000000087805 */ /* 0x000fe2000001ff00 */
[----:B------:R-:W3:Y:S01]  /*0050*/  S2R R14, SR_TID.X ;  /* 0x00000000000e7919 */ /* 0x000ee20000002100 */
[----:B------:R-:W-:Y:S01]  /*0060*/  CS2R R10, SRZ ;  /* 0x00000000000a7805 */ /* 0x000fe2000001ff00 */
[----:B------:R-:W-:Y:S01]  /*0070*/  ULDC.64 UR6, c[0x0][0x208] ;  /* 0x0000820000067ab9 */ /* 0x000fe20000000a00 */
[----:B------:R-:W4:Y:S01]  /*0080*/  S2R R21, SR_CTAID.X ;  /* 0x0000000000157919 */ /* 0x000f220000002500 */
[----:B------:R-:W5:Y:S01]  /*0090*/  LDC.64 R28, c[0x0][0x218] ;  /* 0x00008600ff1c7b82 */ /* 0x000f620000000a00 */
[----:B-1----:R-:W-:-:S02]  /*00a0*/  IMAD.SHL.U32 R3, R3, 0x10, RZ ;  /* 0x0000001003037824 */ /* 0x002fc400078e00ff */
[----:B---3--:R-:W-:Y:S01]  /*00b0*/  IMAD.SHL.U32 R0, R14, 0x4, RZ ;  /* 0x000000040e007824 */ /* 0x008fe200078e00ff */
[----:B------:R-:W-:-:S04]  /*00c0*/  SHF.R.U32.HI R24, RZ, 0x2, R14 ;  /* 0x00000002ff187819 */ /* 0x000fc8000001160e */
[----:B------:R-:W-:Y:S02]  /*00d0*/  LOP3.LUT R2, R3, 0xc, R0, 0xf8, !PT ;  /* 0x0000000c03027812 */ /* 0x000fe400078ef800 */
[----:B------:R-:W-:Y:S02]  /*00e0*/  SGXT.U32 R24, R24, 0x6 ;  /* 0x000000061818781a */ /* 0x000fe40000000000 */
[C---:B------:R-:W-:Y:S01]  /*00f0*/  ISETP.GE.AND P0, PT, R2.reuse, 0x180, PT ;  /* 0x000001800200780c */ /* 0x040fe20003f06270 */
[----:B------:R-:W-:Y:S01]  /*0100*/  IMAD.HI R4, R2, 0x2aaaaaab, RZ ;  /* 0x2aaaaaab02047827 */ /* 0x000fe200078e02ff */
[----:B----4-:R-:W-:-:S04]  /*0110*/  PRMT R12, R24, 0x6540, R21 ;  /* 0x00006540180c7816 */ /* 0x010fc80000000015 */
[----:B------:R-:W-:Y:S02]  /*0120*/  SHF.R.U32.HI R5, RZ, 0x1f, R4 ;  /* 0x0000001fff057819 */ /* 0x000fe40000011604 */
[----:B------:R-:W-:Y:S02]  /*0130*/  LOP3.LUT R13, R12, 0x80, RZ, 0xfc, !PT ;  /* 0x000000800c0d7812 */ /* 0x000fe400078efcff */
[----:B------:R-:W-:Y:S02]  /*0140*/  LEA.HI.SX32 R5, R4, R5, 0x1c ;  /* 0x0000000504057211 */ /* 0x000fe400078fe2ff */
[C---:B------:R-:W-:Y:S02]  /*0150*/  LOP3.LUT R4, R12.reuse, 0x40, RZ, 0xfc, !PT ;  /* 0x000000400c047812 */ /* 0x040fe400078efcff */
[----:B------:R-:W-:Y:S01]  /*0160*/  ISETP.LT.AND P1, PT, R12, 0x384, !P0 ;  /* 0x000003840c00780c */ /* 0x000fe20004721270 */
[----:B------:R-:W-:Y:S01]  /*0170*/  IMAD R2, R5, -0x60, R2 ;  /* 0xffffffa005027824 */ /* 0x000fe200078e0202 */
[----:B------:R-:W-:-:S02]  /*0180*/  ISETP.LT.AND P2, PT, R4, 0x384, !P0 ;  /* 0x000003840400780c */ /* 0x000fc40004741270 */
[----:B------:R-:W-:Y:S01]  /*0190*/  ISETP.LT.AND P3, PT, R13, 0x384, !P0 ;  /* 0x000003840d00780c */ /* 0x000fe20004761270 */
[----:B------:R-:W-:Y:S01]  /*01a0*/  IMAD R23, R5, 0x15180, R2 ;  /* 0x0001518005177824 */ /* 0x000fe200078e0202 */
[----:B------:R-:W-:Y:S02]  /*01b0*/  SHF.R.U32.HI R20, RZ, 0x6, R14 ;  /* 0x00000006ff147819 */ /* 0x000fe4000001160e */
[----:B------:R-:W-:Y:S01]  /*01c0*/  CS2R R4, SRZ ;  /* 0x0000000000047805 */ /* 0x000fe2000001ff00 */
[C---:B------:R-:W-:Y:S01]  /*01d0*/  IMAD R23, R12.reuse, 0x60, R23 ;  /* 0x000000600c177824 */ /* 0x040fe200078e0217 */
[----:B------:R-:W-:-:S03]  /*01e0*/  LOP3.LUT R12, R12, 0xc0, RZ, 0xfc, !PT ;  /* 0x000000c00c0c7812 */ /* 0x000fc600078efcff */
[C---:B------:R-:W-:Y:S01]  /*01f0*/  VIADD R19, R23.reuse, 0x1800 ;  /* 0x0000180017137836 */ /* 0x040fe20000000000 */
[----:B------:R-:W-:Y:S01]  /*0200*/  ISETP.LT.AND P4, PT, R12, 0x384, !P0 ;  /* 0x000003840c00780c */ /* 0x000fe20004781270 */
[C---:B------:R-:W-:Y:S01]  /*0210*/  VIADD R25, R23.reuse, 0x3000 ;  /* 0x0000300017197836 */ /* 0x040fe20000000000 */
[----:B------:R-:W-:Y:S01]  /*0220*/  CS2R R12, SRZ ;  /* 0x00000000000c7805 */ /* 0x000fe2000001ff00 */
[C-C-:B--2---:R-:W-:Y:S01]  /*0230*/  IMAD.WIDE R16, R23.reuse, 0x4, R30.reuse ;  /* 0x0000000417107825 */ /* 0x144fe200078e021e */
[----:B------:R-:W-:Y:S02]  /*0240*/  CS2R R14, SRZ ;  /* 0x00000000000e7805 */ /* 0x000fe4000001ff00 */
[----:B------:R-:W-:Y:S01]  /*0250*/  SGXT.U32 R20, R20, 0x2 ;  /* 0x000000021414781a */ /* 0x000fe20000000000 */
[----:B------:R-:W-:Y:S01]  /*0260*/  VIADD R27, R23, 0x4800 ;  /* 0x00004800171b7836 */ /* 0x000fe20000000000 */
[----:B------:R-:W-:Y:S01]  /*0270*/  LOP3.LUT R0, R0, 0xfc, RZ, 0xc0, !PT ;  /* 0x000000fc00007812 */ /* 0x000fe200078ec0ff */
[--C-:B------:R-:W-:Y:S01]  /*0280*/  IMAD.WIDE R18, R19, 0x4, R30.reuse ;  /* 0x0000000413127825 */ /* 0x100fe200078e021e */
[----:B------:R1:W2:Y:S03]  /*0290*/  @P1 LDG.E.EL.128 R4, desc[UR6][R16.64] ;  /* 0x0000000610041981 */ /* 0x0002a6000c2e1d00 */
[----:B------:R-:W-:Y:S01]  /*02a0*/  IMAD.WIDE R22, R25, 0x4, R30 ;  /* 0x0000000419167825 */ /* 0x000fe200078e021e */
[----:B------:R3:W4:Y:S01]  /*02b0*/  @P2 LDG.E.EL.128 R8, desc[UR6][R18.64] ;  /* 0x0000000612082981 */ /* 0x000722000c2e1d00 */
[----:B------:R-:W-:-:S02]  /*02c0*/  LOP3.LUT R3, R20, R3, RZ, 0xfc, !PT ;  /* 0x0000000314037212 */ /* 0x000fc400078efcff */
[----:B------:R-:W-:Y:S01]  /*02d0*/  PRMT R0, R0, 0x6540, R21 ;  /* 0x0000654000007816 */ /* 0x000fe20000000015 */
[----:B------:R5:W2:Y:S01]  /*02e0*/  @P3 LDG.E.EL.128 R12, desc[UR6][R22.64] ;  /* 0x00000006160c3981 */ /* 0x000aa2000c2e1d00 */
[----:B------:R-:W-:Y:S02]  /*02f0*/  CS2R R20, SRZ ;  /* 0x0000000000147805 */ /* 0x000fe4000001ff00 */
[----:B-1----:R-:W-:Y:S01]  /*0300*/  CS2R R16, SRZ ;  /* 0x0000000000107805 */ /* 0x002fe2000001ff00 */
[----:B------:R-:W-:Y:S02]  /*0310*/  IMAD.WIDE R30, R27, 0x4, R30 ;  /* 0x000000041b1e7825 */ /* 0x000fe400078e021e */
[----:B------:R-:W1:Y:S01]  /*0320*/  LDC.64 R26, c[0x0][0x220] ;  /* 0x00008800ff1a7b82 */ /* 0x000e620000000a00 */
[----:B---3--:R-:W-:Y:S01]  /*0330*/  CS2R R18, SRZ ;  /* 0x0000000000127805 */ /* 0x008fe2000001ff00 */
[----:B-----5:R-:W-:Y:S01]  /*0340*/  IMAD.WIDE R28, R2, 0x4, R28 ;  /* 0x00000004021c7825 */ /* 0x020fe200078e021c */
[----:B0-----:R-:W-:-:S04]  /*0350*/  CS2R R22, SRZ ;  /* 0x0000000000167805 */ /* 0x001fc8000001ff00 */
[----:B------:R-:W3:Y:S04]  /*0360*/  @P4 LDG.E.EL.128 R16, desc[UR6][R30.64] ;  /* 0x000000061e104981 */ /* 0x000ee8000c2e1d00 */
[----:B------:R-:W2:Y:S01]  /*0370*/  @!P0 LDG.E.EL.128 R20, desc[UR6][R28.64] ;  /* 0x000000061c148981 */ /* 0x000ea2000c2e1d00 */
[----:B-1----:R-:W-:-:S04]  /*0380*/  IMAD.WIDE R26, R2, 0x4, R26 ;  /* 0x00000004021a7825 */ /* 0x002fc800078e021a */
[C---:B--2---:R-:W-:Y:S01]  /*0390*/  FADD R4, -R20.reuse, R4 ;  /* 0x0000000414047221 */ /* 0x044fe20000000100 */
[C---:B----4-:R-:W-:Y:S01]  /*03a0*/  FADD R25, -R20.reuse, R8 ;  /* 0x0000000814197221 */ /* 0x050fe20000000100 */
[C---:B------:R-:W-:Y:S01]  /*03b0*/  FADD R12, -R20.reuse, R12 ;  /* 0x0000000c140c7221 */ /* 0x040fe20000000100 */
[----:B---3--:R-:W-:Y:S01]  /*03c0*/  FADD R16, -R20, R16 ;  /* 0x0000001014107221 */ /* 0x008fe20000000100 */
[C---:B------:R-:W-:Y:S01]  /*03d0*/  FADD R5, -R21.reuse, R5 ;  /* 0x0000000515057221 */ /* 0x040fe20000000100 */
[C---:B------:R-:W-:Y:S01]  /*03e0*/  FADD R20, -R21.reuse, R9 ;  /* 0x0000000915147221 */ /* 0x040fe20000000100 */
[C---:B------:R-:W-:Y:S01]  /*03f0*/  FADD R13, -R21.reuse, R13 ;  /* 0x0000000d150d7221 */ /* 0x040fe20000000100 */
[----:B------:R-:W-:Y:S01]  /*0400*/  FADD R17, -R21, R17 ;  /* 0x0000001115117221 */ /* 0x000fe20000000100 */
[C---:B------:R-:W-:Y:S01]  /*0410*/  FADD R6, -R22.reuse, R6 ;  /* 0x0000000616067221 */ /* 0x040fe20000000100 */
[C---:B------:R-:W-:Y:S01]  /*0420*/  FADD R21, -R22.reuse, R10 ;  /* 0x0000000a16157221 */ /* 0x040fe20000000100 */
[C---:B------:R-:W-:Y:S01]  /*0430*/  FADD R14, -R22.reuse, R14 ;  /* 0x0000000e160e7221 */ /* 0x040fe20000000100 */
[----:B------:R-:W-:Y:S01]  /*0440*/  FADD R18, -R22, R18 ;  /* 0x0000001216127221 */ /* 0x000fe20000000100 */
[----:B------:R-:W-:Y:S01]  /*0450*/  FADD R22, -R23, R11 ;  /* 0x0000000b17167221 */ /* 0x000fe20000000100 */
[----:B------:R-:W-:-:S02]  /*0460*/  CS2R R8, SRZ ;  /* 0x0000000000087805 */ /* 0x000fc4000001ff00 */
[----:B------:R-:W-:-:S06]  /*0470*/  CS2R R10, SRZ ;  /* 0x00000000000a7805 */ /* 0x000fcc000001ff00 */
[----:B------:R-:W2:Y:S01]  /*0480*/  @!P0 LDG.E.EL.128 R8, desc[UR6][R26.64] ;  /* 0x000000061a088981 */ /* 0x000ea2000c2e1d00 */
[C---:B------:R-:W-:Y:S01]  /*0490*/  FADD R7, -R23.reuse, R7 ;  /* 0x0000000717077221 */ /* 0x040fe20000000100 */
[C---:B------:R-:W-:Y:S01]  /*04a0*/  FADD R29, -R23.reuse, R15 ;  /* 0x0000000f171d7221 */ /* 0x040fe20000000100 */
[----:B------:R-:W-:Y:S01]  /*04b0*/  FADD R19, -R23, R19 ;  /* 0x0000001317137221 */ /* 0x000fe20000000100 */
[----:B--2---:R-:W-:Y:S01]  /*04c0*/  FADD R8, R8, 0.0010000000474974513054 ;  /* 0x3a83126f08087421 */ /* 0x004fe20000000000 */
[----:B------:R-:W-:-:S03]  /*04d0*/  FADD R23, R9, 0.0010000000474974513054 ;  /* 0x3a83126f09177421 */ /* 0x000fc60000000000 */
[----:B------:R-:W0:Y:S01]  /*04e0*/  MUFU.SQRT R15, R8 ;  /* 0x00000008000f7308 */ /* 0x000e220000002000 */
[----:B------:R-:W-:-:S07]  /*04f0*/  FADD R11, R11, 0.0010000000474974513054 ;  /* 0x3a83126f0b0b7421 */ /* 0x000fce0000000000 */
[----:B------:R-:W1:Y:S01]  /*0500*/  MUFU.SQRT R23, R23 ;  /* 0x0000001700177308 */ /* 0x000e620000002000 */
[----:B------:R-:W-:Y:S01]  /*0510*/  FADD R10, R10, 0.0010000000474974513054 ;  /* 0x3a83126f0a0a7421 */ /* 0x000fe20000000000 */
[----:B0-----:R-:W-:-:S06]  /*0520*/  FSETP.GT.AND P6, PT, R15, 8.50705917302346158658e+37, PT ;  /* 0x7e8000000f00780b */ /* 0x001fcc0003fc4000 */
[----:B------:R-:W0:Y:S01]  /*0530*/  MUFU.SQRT R11, R11 ;  /* 0x0000000b000b7308 */ /* 0x000e220000002000 */
[----:B------:R-:W-:Y:S01]  /*0540*/  FSETP.GEU.AND P1, PT, R15, 1.175494350822287508e-38, PT ;  /* 0x008000000f00780b */ /* 0x000fe20003f2e000 */
[----:B------:R-:W-:-:S06]  /*0550*/  IMAD.MOV.U32 R8, RZ, RZ, 0x3e800000 ;  /* 0x3e800000ff087424 */ /* 0x000fcc00078e00ff */
[----:B------:R-:W2:Y:S01]  /*0560*/  MUFU.SQRT R9, R10 ;  /* 0x0000000a00097308 */ /* 0x000ea20000002000 */
[C---:B-1----:R-:W-:Y:S02]  /*0570*/  FSETP.GT.AND P2, PT, R23.reuse, 8.50705917302346158658e+37, PT ;  /* 0x7e8000001700780b */ /* 0x042fe40003f44000 */
[----:B------:R-:W-:Y:S01]  /*0580*/  FSETP.GEU.AND P3, PT, R23, 1.175494350822287508e-38, PT ;  /* 0x008000001700780b */ /* 0x000fe20003f6e000 */
[----:B------:R-:W-:Y:S01]  /*0590*/  @P6 FMUL R15, R15, 0.25 ;  /* 0x3e8000000f0f6820 */ /* 0x000fe20000400000 */
[----:B------:R-:W-:Y:S02]  /*05a0*/  FSEL R27, R8, 1, P6 ;  /* 0x3f800000081b7808 */ /* 0x000fe40003000000 */
[----:B0-----:R-:W-:Y:S01]  /*05b0*/  FSETP.GT.AND P6, PT, R11, 8.50705917302346158658e+37, PT ;  /* 0x7e8000000b00780b */ /* 0x001fe20003fc4000 */
[----:B------:R-:W-:Y:S02]  /*05c0*/  @!P1 FMUL R15, R15, 16777216 ;  /* 0x4b8000000f0f9820 */ /* 0x000fe40000400000 */
[----:B------:R-:W-:Y:S01]  /*05d0*/  @!P1 FMUL R27, R27, 16777216 ;  /* 0x4b8000001b1b9820 */ /* 0x000fe20000400000 */
[----:B------:R-:W-:-:S03]  /*05e0*/  FSETP.GEU.AND P1, PT, R11, 1.175494350822287508e-38, PT ;  /* 0x008000000b00780b */ /* 0x000fc60003f2e000 */
[----:B------:R-:W-:Y:S01]  /*05f0*/  @P2 FMUL R23, R23, 0.25 ;  /* 0x3e80000017172820 */ /* 0x000fe20000400000 */
[C---:B--2---:R-:W-:Y:S01]  /*0600*/  FSETP.GT.AND P4, PT, R9.reuse, 8.50705917302346158658e+37, PT ;  /* 0x7e8000000900780b */ /* 0x044fe20003f84000 */
[----:B------:R-:W0:Y:S01]  /*0610*/  MUFU.RCP R28, R15 ;  /* 0x0000000f001c7308 */ /* 0x000e220000001000 */
[----:B------:R-:W-:Y:S01]  /*0620*/  FSETP.GEU.AND P5, PT, R9, 1.175494350822287508e-38, PT ;  /* 0x008000000900780b */ /* 0x000fe20003fae000 */
[----:B------:R-:W-:Y:S02]  /*0630*/  @!P3 FMUL R23, R23, 16777216 ;  /* 0x4b8000001717b820 */ /* 0x000fe40000400000 */
[----:B------:R-:W-:-:S04]  /*0640*/  @P6 FMUL R11, R11, 0.25 ;  /* 0x3e8000000b0b6820 */ /* 0x000fc80000400000 */
[----:B------:R-:W1:Y:S01]  /*0650*/  MUFU.RCP R23, R23 ;  /* 0x0000001700177308 */ /* 0x000e620000001000 */
[----:B------:R-:W-:-:S03]  /*0660*/  @!P1 FMUL R11, R11, 16777216 ;  /* 0x4b8000000b0b9820 */ /* 0x000fc60000400000 */
[----:B------:R-:W-:Y:S01]  /*0670*/  @P4 FMUL R9, R9, 0.25 ;  /* 0x3e80000009094820 */ /* 0x000fe20000400000 */
[----:B------:R-:W-:-:S03]  /*0680*/  FSEL R10, R8, 1, P2 ;  /* 0x3f800000080a7808 */ /* 0x000fc60001000000 */
[----:B------:R-:W-:Y:S01]  /*0690*/  @!P5 FMUL R9, R9, 16777216 ;  /* 0x4b8000000909d820 */ /* 0x000fe20000400000 */
[----:B0-----:R-:W-:Y:S01]  /*06a0*/  FMUL R28, R28, R27 ;  /* 0x0000001b1c1c7220 */ /* 0x001fe20000400000 */
[----:B------:R-:W-:Y:S01]  /*06b0*/  @!P3 FMUL R10, R10, 16777216 ;  /* 0x4b8000000a0ab820 */ /* 0x000fe20000400000 */
[----:B------:R-:W0:Y:S01]  /*06c0*/  LDC.64 R26, c[0x0][0x228] ;  /* 0x00008a00ff1a7b82 */ /* 0x000e220000000a00 */
[----:B------:R-:W2:Y:S02]  /*06d0*/  MUFU.RCP R11, R11 ;  /* 0x0000000b000b7308 */ /* 0x000ea40000001000 */
[----:B-1----:R-:W-:Y:S01]  /*06e0*/  FMUL R15, R23, R10 ;  /* 0x0000000a170f7220 */ /* 0x002fe20000400000 */
[----:B------:R-:W-:-:S05]  /*06f0*/  FSEL R10, R8, 1, P4 ;  /* 0x3f800000080a7808 */ /* 0x000fca0002000000 */
[----:B------:R-:W1:Y:S01]  /*0700*/  MUFU.RCP R9, R9 ;  /* 0x0000000900097308 */ /* 0x000e620000001000 */
[----:B------:R-:W-:Y:S01]  /*0710*/  FSEL R8, R8, 1, P6 ;  /* 0x3f80000008087808 */ /* 0x000fe20003000000 */
[----:B------:R-:W-:-:S04]  /*0720*/  @!P5 FMUL R10, R10, 16777216 ;  /* 0x4b8000000a0ad820 */ /* 0x000fc80000400000 */
[----:B------:R-:W-:-:S04]  /*0730*/  @!P1 FMUL R8, R8, 16777216 ;  /* 0x4b80000008089820 */ /* 0x000fc80000400000 */
[----:B--2---:R-:W-:Y:S01]  /*0740*/  FMUL R30, R11, R8 ;  /* 0x000000080b1e7220 */ /* 0x004fe20000400000 */
[C---:B------:R-:W-:Y:S01]  /*0750*/  FMUL R16, R28.reuse, R16 ;  /* 0x000000101c107220 */ /* 0x040fe20000400000 */
[----:B------:R-:W-:Y:S01]  /*0760*/  FMUL R25, R28, R25 ;  /* 0x000000191c197220 */ /* 0x000fe20000400000 */
[----:B-1----:R-:W-:Y:S01]  /*0770*/  FMUL R23, R9, R10 ;  /* 0x0000000a09177220 */ /* 0x002fe20000400000 */
[C---:B------:R-:W-:Y:S01]  /*0780*/  FMUL R9, R30.reuse, R19 ;  /* 0x000000131e097220 */ /* 0x040fe20000400000 */
[C---:B------:R-:W-:Y:S01]  /*0790*/  FMUL R10, R30.reuse, R29 ;  /* 0x0000001d1e0a7220 */ /* 0x040fe20000400000 */
[C---:B------:R-:W-:Y:S01]  /*07a0*/  FMUL R8, R30.reuse, R22 ;  /* 0x000000161e087220 */ /* 0x040fe20000400000 */
[----:B------:R-:W-:Y:S01]  /*07b0*/  FMUL R11, R30, R7 ;  /* 0x000000071e0b7220 */ /* 0x000fe20000400000 */
[C---:B------:R-:W-:Y:S01]  /*07c0*/  FMUL R30, R28.reuse, R12 ;  /* 0x0000000c1c1e7220 */ /* 0x040fe20000400000 */
[----:B------:R-:W-:Y:S01]  /*07d0*/  FMUL R22, R23, R6 ;  /* 0x0000000617167220 */ /* 0x000fe20000400000 */
[----:B------:R-:W-:Y:S01]  /*07e0*/  FMUL R29, R15, R5 ;  /* 0x000000050f1d7220 */ /* 0x000fe20000400000 */
[----:B------:R-:W-:Y:S01]  /*07f0*/  FMUL R28, R28, R4 ;  /* 0x000000041c1c7220 */ /* 0x000fe20000400000 */
[----:B------:R-:W-:-:S02]  /*0800*/  CS2R R4, SRZ ;  /* 0x0000000000047805 */ /* 0x000fc4000001ff00 */
[----:B------:R-:W-:Y:S01]  /*0810*/  CS2R R6, SRZ ;  /* 0x0000000000067805 */ /* 0x000fe2000001ff00 */
[----:B0-----:R-:W-:-:S05]  /*0820*/  IMAD.WIDE R26, R2, 0x4, R26 ;  /* 0x00000004021a7825 */ /* 0x001fca00078e021a */
[----:B------:R0:W2:Y:S02]  /*0830*/  @!P0 LDG.E.EL.128 R4, desc[UR6][R26.64] ;  /* 0x000000061a048981 */ /* 0x0000a4000c2e1d00 */
[----:B0-----:R-:W0:Y:S01]  /*0840*/  LDC.64 R26, c[0x0][0x230] ;  /* 0x00008c00ff1a7b82 */ /* 0x001e220000000a00 */
[C---:B------:R-:W-:Y:S01]  /*0850*/  FMUL R18, R23.reuse, R18 ;  /* 0x0000001217127220 */ /* 0x040fe20000400000 */
[C---:B------:R-:W-:Y:S01]  /*0860*/  FMUL R19, R23.reuse, R14 ;  /* 0x0000000e17137220 */ /* 0x040fe20000400000 */
[----:B------:R-:W-:Y:S01]  /*0870*/  FMUL R21, R23, R21 ;  /* 0x0000001517157220 */ /* 0x000fe20000400000 */
[C---:B------:R-:W-:Y:S01]  /*0880*/  FMUL R17, R15.reuse, R17 ;  /* 0x000000110f117220 */ /* 0x040fe20000400000 */
[C---:B------:R-:W-:Y:S01]  /*0890*/  FMUL R23, R15.reuse, R13 ;  /* 0x0000000d0f177220 */ /* 0x040fe20000400000 */
[----:B------:R-:W-:Y:S01]  /*08a0*/  FMUL R20, R15, R20 ;  /* 0x000000140f147220 */ /* 0x000fe20000400000 */
[----:B------:R-:W-:Y:S02]  /*08b0*/  CS2R R12, SRZ ;  /* 0x00000000000c7805 */ /* 0x000fe4000001ff00 */
[----:B------:R-:W-:Y:S01]  /*08c0*/  CS2R R14, SRZ ;  /* 0x00000000000e7805 */ /* 0x000fe2000001ff00 */
[----:B0-----:R-:W-:-:S05]  /*08d0*/  IMAD.WIDE R26, R2, 0x4, R26 ;  /* 0x00000004021a7825 */ /* 0x001fca00078e021a */
[----:B------:R-:W2:Y:S01]  /*08e0*/  @!P0 LDG.E.EL.128 R12, desc[UR6][R26.64] ;  /* 0x000000061a0c8981 */ /* 0x000ea2000c2e1d00 */
[----:B------:R-:W0:Y:S01]  /*08f0*/  S2R R2, SR_TID.X ;  /* 0x0000000000027919 */ /* 0x000e220000002100 */
[----:B------:R-:W1:Y:S01]  /*0900*/  S2UR UR5, SR_CgaCtaId ;  /* 0x00000000000579c3 */ /* 0x000e620000008800 */
[----:B------:R-:W-:Y:S02]  /*0910*/  UMOV UR4, 0x400 ;  /* 0x0000040000047882 */ /* 0x000fe40000000000 */
[----:B-1----:R-:W-:Y:S01]  /*0920*/  UPRMT UR4, UR5, 0x654, UR4 ;  /* 0x0000065405047896 */ /* 0x002fe20008000004 */
[-CC-:B--2---:R-:W-:Y:S01]  /*0930*/  FFMA R29, R29, R5.reuse, R13.reuse ;  /* 0x000000051d1d7223 */ /* 0x184fe2000000000d */
[-CC-:B------:R-:W-:Y:S01]  /*0940*/  FFMA R20, R20, R5.reuse, R13.reuse ;  /* 0x0000000514147223 */ /* 0x180fe2000000000d */
[-CC-:B------:R-:W-:Y:S01]  /*0950*/  FFMA R23, R23, R5.reuse, R13.reuse ;  /* 0x0000000517177223 */ /* 0x180fe2000000000d */
[----:B------:R-:W-:Y:S01]  /*0960*/  FFMA R17, R17, R5, R13 ;  /* 0x0000000511117223 */ /* 0x000fe2000000000d */
[----:B0-----:R-:W-:-:S02]  /*0970*/  IMAD.SHL.U32 R5, R2, 0x400, RZ ;  /* 0x0000040002057824 */ /* 0x001fc400078e00ff */
[-CC-:B------:R-:W-:Y:S01]  /*0980*/  FFMA R28, R28, R4.reuse, R12.reuse ;  /* 0x000000041c1c7223 */ /* 0x180fe2000000000c */
[-CC-:B------:R-:W-:Y:S02]  /*0990*/  FFMA R25, R25, R4.reuse, R12.reuse ;  /* 0x0000000419197223 */ /* 0x180fe4000000000c */
[----:B------:R-:W-:Y:S01]  /*09a0*/  LOP3.LUT R5, R5, 0xc00, RZ, 0xc0, !PT ;  /* 0x00000c0005057812 */ /* 0x000fe200078ec0ff */
[-CC-:B------:R-:W-:Y:S01]  /*09b0*/  FFMA R30, R30, R4.reuse, R12.reuse ;  /* 0x000000041e1e7223 */ /* 0x180fe2000000000c */
[----:B------:R-:W-:Y:S02]  /*09c0*/  FFMA R16, R16, R4, R12 ;  /* 0x0000000410107223 */ /* 0x000fe4000000000c */
[C---:B------:R-:W-:Y:S01]  /*09d0*/  LOP3.LUT R4, R5.reuse, 0x100, RZ, 0xfc, !PT ;  /* 0x0000010005047812 */ /* 0x040fe200078efcff */
[-CC-:B------:R-:W-:Y:S01]  /*09e0*/  FFMA R22, R22, R6.reuse, R14.reuse ;  /* 0x0000000616167223 */ /* 0x180fe2000000000e */
[----:B------:R-:W-:Y:S01]  /*09f0*/  LOP3.LUT R12, R5, 0x200, RZ, 0xfc, !PT ;  /* 0x00000200050c7812 */ /* 0x000fe200078efcff */
[-CC-:B------:R-:W-:Y:S01]  /*0a00*/  FFMA R21, R21, R6.reuse, R14.reuse ;  /* 0x0000000615157223 */ /* 0x180fe2000000000e */
[-CC-:B------:R-:W-:Y:S01]  /*0a10*/  FFMA R19, R19, R6.reuse, R14.reuse ;  /* 0x0000000613137223 */ /* 0x180fe2000000000e */
[----:B------:R-:W-:Y:S01]  /*0a20*/  FFMA R18, R18, R6, R14 ;  /* 0x0000000612127223 */ /* 0x000fe2000000000e */
[-CC-:B------:R-:W-:Y:S01]  /*0a30*/  FFMA R11, R11, R7.reuse, R15.reuse ;  /* 0x000000070b0b7223 */ /* 0x180fe2000000000f */
[-CC-:B------:R-:W-:Y:S01]  /*0a40*/  FFMA R8, R8, R7.reuse, R15.reuse ;  /* 0x0000000708087223 */ /* 0x180fe2000000000f */
[-CC-:B------:R-:W-:Y:S01]  /*0a50*/  FFMA R10, R10, R7.reuse, R15.reuse ;  /* 0x000000070a0a7223 */ /* 0x180fe2000000000f */
[----:B------:R-:W-:Y:S01]  /*0a60*/  FFMA R9, R9, R7, R15 ;  /* 0x0000000709097223 */ /* 0x000fe2000000000f */
[----:B------:R-:W-:-:S02]  /*0a70*/  LOP3.LUT R7, R5, R24, RZ, 0xfc, !PT ;  /* 0x0000001805077212 */ /* 0x000fc400078efcff */
[C---:B------:R-:W-:Y:S02]  /*0a80*/  LEA.HI R6, R5.reuse, UR4, RZ, 0x1a ;  /* 0x0000000405067c11 */ /* 0x040fe4000f8fd0ff */
[----:B------:R-:W-:Y:S02]  /*0a90*/  LOP3.LUT R5, R5, 0x300, RZ, 0xfc, !PT ;  /* 0x0000030005057812 */ /* 0x000fe400078efcff */
[----:B------:R-:W-:Y:S02]  /*0aa0*/  LEA.HI R4, R4, UR4, RZ, 0x1a ;  /* 0x0000000404047c11 */ /* 0x000fe4000f8fd0ff */
[----:B------:R-:W-:Y:S02]  /*0ab0*/  LEA.HI R12, R12, UR4, RZ, 0x1a ;  /* 0x000000040c0c7c11 */ /* 0x000fe4000f8fd0ff */
[----:B------:R-:W-:Y:S02]  /*0ac0*/  FSETP.GEU.AND P0, PT, R29, RZ, PT ;  /* 0x000000ff1d00720b */ /* 0x000fe40003f0e000 */
[----:B------:R-:W-:Y:S01]  /*0ad0*/  LEA.HI R14, R5, UR4, RZ, 0x1a ;  /* 0x00000004050e7c11 */ /* 0x000fe2000f8fd0ff */
[C---:B------:R-:W-:Y:S01]  /*0ae0*/  IMAD R5, R7.reuse, 0x4, R4 ;  /* 0x0000000407057824 */ /* 0x040fe200078e0204 */
[----:B------:R-:W-:Y:S01]  /*0af0*/  FSETP.GEU.AND P1, PT, R22, RZ, PT ;  /* 0x000000ff1600720b */ /* 0x000fe20003f2e000 */
[----:B------:R-:W-:Y:S01]  /*0b00*/  IMAD R4, R7, 0x4, R12 ;  /* 0x0000000407047824 */ /* 0x000fe200078e020c */
[----:B------:R-:W-:-:S02]  /*0b10*/  FSEL R12, R29, RZ, P0 ;  /* 0x000000ff1d0c7208 */ /* 0x000fc40000000000 */
[----:B------:R-:W-:Y:S01]  /*0b20*/  FSETP.GEU.AND P0, PT, R11, RZ, PT ;  /* 0x000000ff0b00720b */ /* 0x000fe20003f0e000 */
[C---:B------:R-:W-:Y:S01]  /*0b30*/  IMAD R6, R7.reuse, 0x4, R6 ;  /* 0x0000000407067824 */ /* 0x040fe200078e0206 */
[----:B------:R-:W-:Y:S01]  /*0b40*/  FSEL R15, R22, RZ, P1 ;  /* 0x000000ff160f7208 */ /* 0x000fe20000800000 */
[----:B------:R-:W-:Y:S01]  /*0b50*/  IMAD R7, R7, 0x4, R14 ;  /* 0x0000000407077824 */ /* 0x000fe200078e020e */
[----:B------:R-:W-:Y:S02]  /*0b60*/  FSETP.GEU.AND P1, PT, R25, RZ, PT ;  /* 0x000000ff1900720b */ /* 0x000fe40003f2e000 */
[----:B------:R-:W-:Y:S02]  /*0b70*/  FSEL R14, R11, RZ, P0 ;  /* 0x000000ff0b0e7208 */ /* 0x000fe40000000000 */
[----:B------:R-:W-:Y:S02]  /*0b80*/  FSETP.GEU.AND P0, PT, R21, RZ, PT ;  /* 0x000000ff1500720b */ /* 0x000fe40003f0e000 */
[----:B------:R-:W-:-:S02]  /*0b90*/  FSETP.GEU.AND P2, PT, R28, RZ, PT ;  /* 0x000000ff1c00720b */ /* 0x000fc40003f4e000 */
[----:B------:R-:W-:Y:S02]  /*0ba0*/  FSEL R25, R25, RZ, P1 ;  /* 0x000000ff19197208 */ /* 0x000fe40000800000 */
[----:B------:R-:W-:Y:S02]  /*0bb0*/  FSETP.GEU.AND P1, PT, R8, RZ, PT ;  /* 0x000000ff0800720b */ /* 0x000fe40003f2e000 */
[----:B------:R-:W-:Y:S02]  /*0bc0*/  FSEL R21, R21, RZ, P0 ;  /* 0x000000ff15157208 */ /* 0x000fe40000000000 */
[----:B------:R-:W-:Y:S02]  /*0bd0*/  FSETP.GEU.AND P0, PT, R30, RZ, PT ;  /* 0x000000ff1e00720b */ /* 0x000fe40003f0e000 */
[----:B------:R-:W-:Y:S02]  /*0be0*/  FSEL R13, R28, RZ, P2 ;  /* 0x000000ff1c0d7208 */ /* 0x000fe40001000000 */
[----:B------:R-:W-:-:S02]  /*0bf0*/  FSETP.GEU.AND P2, PT, R20, RZ, PT ;  /* 0x000000ff1400720b */ /* 0x000fc40003f4e000 */
[----:B------:R-:W-:Y:S02]  /*0c00*/  FSEL R8, R8, RZ, P1 ;  /* 0x000000ff08087208 */ /* 0x000fe40000800000 */
[----:B------:R-:W-:Y:S02]  /*0c10*/  FSETP.GEU.AND P1, PT, R23, RZ, PT ;  /* 0x000000ff1700720b */ /* 0x000fe40003f2e000 */
[----:B------:R-:W-:Y:S01]  /*0c20*/  FSEL R11, R30, RZ, P0 ;  /* 0x000000ff1e0b7208 */ /* 0x000fe20000000000 */
[----:B------:R-:W-:Y:S01]  /*0c30*/  STS [R6], R13 ;  /* 0x0000000d06007388 */ /* 0x000fe20000000800 */
[----:B------:R-:W-:Y:S02]  /*0c40*/  FSETP.GEU.AND P0, PT, R10, RZ, PT ;  /* 0x000000ff0a00720b */ /* 0x000fe40003f0e000 */
[----:B------:R-:W-:Y:S01]  /*0c50*/  FSEL R20, R20, RZ, P2 ;  /* 0x000000ff14147208 */ /* 0x000fe20001000000 */
[----:B------:R0:W-:Y:S01]  /*0c60*/  STS [R5+0x400], R12 ;  /* 0x0004000c05007388 */ /* 0x0001e20000000800 */
[----:B------:R-:W-:-:S03]  /*0c70*/  FSEL R10, R10, RZ, P0 ;  /* 0x000000ff0a0a7208 */ /* 0x000fc60000000000 */
[----:B------:R-:W-:Y:S01]  /*0c80*/  STS [R4+0x800], R15 ;  /* 0x0008000f04007388 */ /* 0x000fe20000000800 */
[----:B------:R-:W-:Y:S02]  /*0c90*/  FSETP.GEU.AND P2, PT, R19, RZ, PT ;  /* 0x000000ff1300720b */ /* 0x000fe40003f4e000 */
[----:B------:R-:W-:Y:S01]  /*0ca0*/  FSETP.GEU.AND P0, PT, R17, RZ, PT ;  /* 0x000000ff1100720b */ /* 0x000fe20003f0e000 */
[----:B------:R1:W-:Y:S01]  /*0cb0*/  STS [R7+0xc00], R14 ;  /* 0x000c000e07007388 */ /* 0x0003e20000000800 */
[----:B0-----:R-:W-:Y:S02]  /*0cc0*/  FSEL R12, R23, RZ, P1 ;  /* 0x000000ff170c7208 */ /* 0x001fe40000800000 */
[----:B------:R-:W-:Y:S01]  /*0cd0*/  FSETP.GEU.AND P1, PT, R16, RZ, PT ;  /* 0x000000ff1000720b */ /* 0x000fe20003f2e000 */
[----:B------:R-:W-:Y:S01]  /*0ce0*/  STS [R6+0x100], R25 ;  /* 0x0001001906007388 */ /* 0x000fe20000000800 */
[----:B------:R-:W-:-:S03]  /*0cf0*/  FSEL R19, R19, RZ, P2 ;  /* 0x000000ff13137208 */ /* 0x000fc60001000000 */
[----:B------:R-:W-:Y:S01]  /*0d00*/  STS [R5+0x500], R20 ;  /* 0x0005001405007388 */ /* 0x000fe20000000800 */
[----:B------:R-:W-:-:S03]  /*0d10*/  FSEL R13, R16, RZ, P1 ;  /* 0x000000ff100d7208 */ /* 0x000fc60000800000 */
[----:B------:R-:W-:Y:S01]  /*0d20*/  STS [R4+0x900], R21 ;  /* 0x0009001504007388 */ /* 0x000fe20000000800 */
[----:B------:R-:W-:-:S03]  /*0d30*/  FSETP.GEU.AND P1, PT, R18, RZ, PT ;  /* 0x000000ff1200720b */ /* 0x000fc60003f2e000 */
[----:B------:R0:W-:Y:S01]  /*0d40*/  STS [R7+0xd00], R8 ;  /* 0x000d000807007388 */ /* 0x0001e20000000800 */
[----:B-1----:R-:W-:-:S03]  /*0d50*/  IMAD.SHL.U32 R14, R2, 0x4, RZ ;  /* 0x00000004020e7824 */ /* 0x002fc600078e00ff */
[----:B------:R1:W-:Y:S01]  /*0d60*/  STS [R6+0x200], R11 ;  /* 0x0002000b06007388 */ /* 0x0003e20000000800 */
[----:B0-----:R-:W-:Y:S02]  /*0d70*/  FSEL R8, R17, RZ, P0 ;  /* 0x000000ff11087208 */ /* 0x001fe40000000000 */
[----:B------:R-:W-:Y:S01]  /*0d80*/  FSETP.GEU.AND P0, PT, R9, RZ, PT ;  /* 0x000000ff0900720b */ /* 0x000fe20003f0e000 */
[----:B------:R0:W-:Y:S01]  /*0d90*/  STS [R5+0x600], R12 ;  /* 0x0006000c05007388 */ /* 0x0001e20000000800 */
[----:B-1----:R-:W-:-:S03]  /*0da0*/  FSEL R11, R18, RZ, P1 ;  /* 0x000000ff120b7208 */ /* 0x002fc60000800000 */
[----:B------:R-:W-:Y:S04]  /*0db0*/  STS [R4+0xa00], R19 ;  /* 0x000a001304007388 */ /* 0x000fe80000000800 */
[----:B------:R1:W-:Y:S01]  /*0dc0*/  STS [R7+0xe00], R10 ;  /* 0x000e000a07007388 */ /* 0x0003e20000000800 */
[----:B0-----:R-:W-:-:S03]  /*0dd0*/  FSEL R12, R9, RZ, P0 ;  /* 0x000000ff090c7208 */ /* 0x001fc60000000000 */
[----:B------:R0:W-:Y:S01]  /*0de0*/  STS [R6+0x300], R13 ;  /* 0x0003000d06007388 */ /* 0x0001e20000000800 */
[----:B------:R-:W-:-:S03]  /*0df0*/  LOP3.LUT R2, R14, 0x3fc, RZ, 0xc0, !PT ;  /* 0x000003fc0e027812 */ /* 0x000fc600078ec0ff */
[----:B------:R2:W-:Y:S04]  /*0e00*/  STS [R5+0x700], R8 ;  /* 0x0007000805007388 */ /* 0x0005e80000000800 */
[----:B------:R3:W-:Y:S04]  /*0e10*/  STS [R4+0xb00], R11 ;  /* 0x000b000b04007388 */ /* 0x0007e80000000800 */
[----:B------:R-:W-:Y:S01]  /*0e20*/  STS [R7+0xf00], R12 ;  /* 0x000f000c07007388 */ /* 0x000fe20000000800 */
[C---:B-1----:R-:W-:Y:S02]  /*0e30*/  LOP3.LUT R10, R2.reuse, 0x400, RZ, 0xfc, !PT ;  /* 0x00000400020a7812 */ /* 0x042fe400078efcff */
[----:B0-----:R-:W-:-:S02]  /*0e40*/  LOP3.LUT R13, R2, 0x800, RZ, 0xfc, !PT ;  /* 0x00000800020d7812 */ /* 0x001fc400078efcff */
[----:B------:R-:W-:Y:S02]  /*0e50*/  SHF.R.U32.HI R15, RZ, 0x8, R14 ;  /* 0x00000008ff0f7819 */ /* 0x000fe4000001160e */
[----:B------:R-:W-:Y:S02]  /*0e60*/  SHF.R.U32.HI R10, RZ, 0x6, R10 ;  /* 0x00000006ff0a7819 */ /* 0x000fe4000001160a */
[----:B------:R-:W-:Y:S02]  /*0e70*/  SHF.R.U32.HI R13, RZ, 0x6, R13 ;  /* 0x00000006ff0d7819 */ /* 0x000fe4000001160d */
[----:B------:R-:W-:Y:S02]  /*0e80*/  SGXT.U32 R9, R15, 0x2 ;  /* 0x000000020f09781a */ /* 0x000fe40000000000 */
[----:B------:R-:W-:Y:S02]  /*0e90*/  LOP3.LUT R10, R10, 0x1c, RZ, 0xc0, !PT ;  /* 0x0000001c0a0a7812 */ /* 0x000fe400078ec0ff */
[----:B------:R-:W-:-:S02]  /*0ea0*/  LOP3.LUT R13, R13, 0x2c, RZ, 0xc0, !PT ;  /* 0x0000002c0d0d7812 */ /* 0x000fc400078ec0ff */
[----:B------:R-:W-:Y:S02]  /*0eb0*/  LOP3.LUT R6, R9, 0x3fc, R14, 0xf8, !PT ;  /* 0x000003fc09067812 */ /* 0x000fe400078ef80e */
[----:B------:R-:W-:Y:S01]  /*0ec0*/  LEA R9, R9, UR4, 0x2 ;  /* 0x0000000409097c11 */ /* 0x000fe2000f8e10ff */
[----:B--2---:R-:W-:Y:S01]  /*0ed0*/  VIADD R5, R10, UR4 ;  /* 0x000000040a057c36 */ /* 0x004fe20008000000 */
[----:B---3--:R-:W-:Y:S01]  /*0ee0*/  LEA R4, R6, UR4, 0x2 ;  /* 0x0000000406047c11 */ /* 0x008fe2000f8e10ff */
[----:B------:R-:W-:Y:S01]  /*0ef0*/  BAR.SYNC.DEFER_BLOCKING 0x0 ;  /* 0x0000000000007b1d */ /* 0x000fe20000010000 */
[----:B------:R-:W-:Y:S02]  /*0f00*/  VIADD R13, R13, UR4 ;  /* 0x000000040d0d7c36 */ /* 0x000fe40008000000 */
[C---:B------:R-:W-:Y:S02]  /*0f10*/  IMAD R20, R2.reuse, 0x4, R9 ;  /* 0x0000000402147824 */ /* 0x040fe400078e0209 */
[----:B------:R-:W-:-:S02]  /*0f20*/  IMAD R21, R2, 0x4, R5 ;  /* 0x0000000402157824 */ /* 0x000fc400078e0205 */
[----:B------:R-:W-:Y:S02]  /*0f30*/  IMAD R26, R2, 0x4, R13 ;  /* 0x00000004021a7824 */ /* 0x000fe400078e020d */
[C---:B------:R-:W-:Y:S01]  /*0f40*/  IMAD.HI R16, R3.reuse, 0x2aaaaaab, RZ ;  /* 0x2aaaaaab03107827 */ /* 0x040fe200078e02ff */
[C---:B------:R-:W-:Y:S02]  /*0f50*/  LOP3.LUT R19, R3.reuse, 0x8, RZ, 0xfc, !PT ;  /* 0x0000000803137812 */ /* 0x040fe400078efcff */
[----:B------:R-:W-:Y:S02]  /*0f60*/  LOP3.LUT R18, R3, 0x4, RZ, 0xfc, !PT ;  /* 0x0000000403127812 */ /* 0x000fe400078efcff */
[----:B------:R-:W-:Y:S01]  /*0f70*/  SHF.R.U32.HI R17, RZ, 0x1f, R16 ;  /* 0x0000001fff117819 */ /* 0x000fe20000011610 */
[----:B------:R-:W-:Y:S04]  /*0f80*/  LDS R4, [R4] ;  /* 0x0000000004047984 */ /* 0x000fe80000000800 */
[----:B------:R-:W-:Y:S04]  /*0f90*/  LDS R5, [R20+0x4] ;  /* 0x0000040014057984 */ /* 0x000fe80000000800 */
[----:B------:R-:W-:Y:S04]  /*0fa0*/  LDS R6, [R20+0x8] ;  /* 0x0000080014067984 */ /* 0x000fe80000000800 */
[----:B------:R0:W1:Y:S04]  /*0fb0*/  LDS R7, [R20+0xc] ;  /* 0x00000c0014077984 */ /* 0x0000680000000800 */
[----:B------:R-:W-:Y:S04]  /*0fc0*/  LDS R8, [R21+0x1000] ;  /* 0x0010000015087984 */ /* 0x000fe80000000800 */
[----:B------:R-:W-:Y:S04]  /*0fd0*/  LDS R9, [R21+0x1004] ;  /* 0x0010040015097984 */ /* 0x000fe80000000800 */
[----:B------:R-:W-:Y:S04]  /*0fe0*/  LDS R10, [R21+0x1008] ;  /* 0x00100800150a7984 */ /* 0x000fe80000000800 */
[----:B------:R2:W3:Y:S04]  /*0ff0*/  LDS R11, [R21+0x100c] ;  /* 0x00100c00150b7984 */ /* 0x0004e80000000800 */
[----:B------:R-:W-:Y:S04]  /*1000*/  LDS R12, [R26+0x2000] ;  /* 0x002000001a0c7984 */ /* 0x000fe80000000800 */
[----:B------:R-:W-:Y:S04]  /*1010*/  LDS R13, [R26+0x2004] ;  /* 0x002004001a0d7984 */ /* 0x000fe80000000800 */
[----:B------:R-:W-:Y:S04]  /*1020*/  LDS R14, [R26+0x2008] ;  /* 0x002008001a0e7984 */ /* 0x000fe80000000800 */
[----:B------:R-:W4:Y:S01]  /*1030*/  LDS R15, [R26+0x200c] ;  /* 0x00200c001a0f7984 */ /* 0x000f220000000800 */
[----:B0-----:R-:W-:Y:S01]  /*1040*/  IMAD.HI R20, R19, 0x2aaaaaab, RZ ;  /* 0x2aaaaaab13147827 */ /* 0x001fe200078e02ff */
[----:B------:R-:W-:-:S02]  /*1050*/  LEA.HI.SX32 R24, R16, R17, 0x1c ;  /* 0x0000001110187211 */ /* 0x000fc400078fe2ff */
[----:B------:R-:W0:Y:S01]  /*1060*/  LDC.64 R16, c[0x0][0x238] ;  /* 0x00008e00ff107b82 */ /* 0x000e220000000a00 */
[----:B------:R-:W-:Y:S01]  /*1070*/  IMAD.HI R22, R18, 0x2aaaaaab, RZ ;  /* 0x2aaaaaab12167827 */ /* 0x000fe200078e02ff */
[----:B--2---:R-:W-:-:S03]  /*1080*/  SHF.R.U32.HI R21, RZ, 0x1f, R20 ;  /* 0x0000001fff157819 */ /* 0x004fc60000011614 */
[----:B------:R-:W-:Y:S01]  /*1090*/  IMAD R25, R24, -0x60, R3 ;  /* 0xffffffa018197824 */ /* 0x000fe200078e0203 */
[----:B------:R-:W-:Y:S02]  /*10a0*/  SHF.R.U32.HI R23, RZ, 0x1f, R22 ;  /* 0x0000001fff177819 */ /* 0x000fe40000011616 */
[----:B------:R-:W-:Y:S01]  /*10b0*/  LEA.HI.SX32 R20, R20, R21, 0x1c ;  /* 0x0000001514147211 */ /* 0x000fe200078fe2ff */
[----:B------:R-:W-:Y:S01]  /*10c0*/  IMAD R25, R25, 0x384, R0 ;  /* 0x0000038419197824 */ /* 0x000fe200078e0200 */
[----:B------:R-:W-:Y:S02]  /*10d0*/  LEA.HI.SX32 R21, R22, R23, 0x1c ;  /* 0x0000001716157211 */ /* 0x000fe400078fe2ff */
[----:B------:R-:W-:Y:S01]  /*10e0*/  ISETP.GE.AND P0, PT, R0, 0x384, PT ;  /* 0x000003840000780c */ /* 0x000fe20003f06270 */
[----:B------:R-:W-:Y:S01]  /*10f0*/  IMAD R23, R24, 0xa8c00, R25 ;  /* 0x000a8c0018177824 */ /* 0x000fe200078e0219 */
[----:B------:R-:W-:Y:S01]  /*1100*/  LOP3.LUT R22, R2, 0xc00, RZ, 0xfc, !PT ;  /* 0x00000c0002167812 */ /* 0x000fe200078efcff */
[----:B------:R-:W-:Y:S01]  /*1110*/  IMAD R25, R21, -0x60, R18 ;  /* 0xffffffa015197824 */ /* 0x000fe200078e0212 */
[----:B------:R-:W-:Y:S01]  /*1120*/  ISETP.LT.AND P1, PT, R19, 0x180, !P0 ;  /* 0x000001801300780c */ /* 0x000fe20004721270 */
[----:B------:R-:W-:Y:S01]  /*1130*/  IMAD R19, R20, -0x60, R19 ;  /* 0xffffffa014137824 */ /* 0x000fe200078e0213 */
[----:B------:R-:W-:-:S02]  /*1140*/  ISETP.LT.AND P3, PT, R3, 0x180, !P0 ;  /* 0x000001800300780c */ /* 0x000fc40004761270 */
[----:B------:R-:W-:Y:S02]  /*1150*/  LOP3.LUT R3, R3, 0xc, RZ, 0xfc, !PT ;  /* 0x0000000c03037812 */ /* 0x000fe400078efcff */
[----:B------:R-:W-:Y:S01]  /*1160*/  ISETP.LT.AND P2, PT, R18, 0x180, !P0 ;  /* 0x000001801200780c */ /* 0x000fe20004741270 */
[----:B------:R-:W-:Y:S01]  /*1170*/  IMAD R18, R25, 0x384, R0 ;  /* 0x0000038419127824 */ /* 0x000fe200078e0200 */
[----:B------:R-:W-:Y:S01]  /*1180*/  SHF.R.U32.HI R22, RZ, 0x6, R22 ;  /* 0x00000006ff167819 */ /* 0x000fe20000011616 */
[----:B------:R-:W-:Y:S01]  /*1190*/  IMAD R19, R19, 0x384, R0 ;  /* 0x0000038413137824 */ /* 0x000fe200078e0200 */
[----:B------:R-:W-:Y:S01]  /*11a0*/  ISETP.LT.AND P0, PT, R3, 0x180, !P0 ;  /* 0x000001800300780c */ /* 0x000fe20004701270 */
[----:B------:R-:W-:Y:S01]  /*11b0*/  IMAD R21, R21, 0xa8c00, R18 ;  /* 0x000a8c0015157824 */ /* 0x000fe200078e0212 */
[----:B------:R-:W-:Y:S01]  /*11c0*/  LOP3.LUT R22, R22, 0x3c, RZ, 0xc0, !PT ;  /* 0x0000003c16167812 */ /* 0x000fe200078ec0ff */
[----:B------:R-:W-:Y:S02]  /*11d0*/  IMAD R25, R20, 0xa8c00, R19 ;  /* 0x000a8c0014197824 */ /* 0x000fe400078e0213 */
[----:B0-----:R-:W-:-:S04]  /*11e0*/  IMAD.WIDE R18, R23, 0x4, R16 ;  /* 0x0000000417127825 */ /* 0x001fc800078e0210 */
[----:B------:R-:W-:Y:S02]  /*11f0*/  VIADD R27, R22, UR4 ;  /* 0x00000004161b7c36 */ /* 0x000fe40008000000 */
[--C-:B------:R-:W-:Y:S01]  /*1200*/  IMAD.WIDE R20, R21, 0x4, R16.reuse ;  /* 0x0000000415147825 */ /* 0x100fe200078e0210 */
[----:B-1----:R0:W-:Y:S03]  /*1210*/  @P3 STG.E.128 desc[UR6][R18.64], R4 ;  /* 0x0000000412003986 */ /* 0x0021e6000c101d06 */
[----:B------:R-:W-:Y:S01]  /*1220*/  IMAD.WIDE R22, R25, 0x4, R16 ;  /* 0x0000000419167825 */ /* 0x000fe200078e0210 */
[----:B---3--:R0:W-:Y:S04]  /*1230*/  @P2 STG.E.128 desc[UR6][R20.64], R8 ;  /* 0x0000000814002986 */ /* 0x0081e8000c101d06 */
[----:B----4-:R0:W-:Y:S01]  /*1240*/  @P1 STG.E.128 desc[UR6][R22.64], R12 ;  /* 0x0000000c16001986 */ /* 0x0101e2000c101d06 */
[----:B------:R-:W-:Y:S01]  /*1250*/  IMAD R27, R2, 0x4, R27 ;  /* 0x00000004021b7824 */ /* 0x000fe200078e021b */
[----:B0-----:R-:W-:Y:S06]  /*1260*/  @!P0 EXIT ;  /* 0x000000000000894d */ /* 0x001fec0003800000 */
[----:B0-----:R-:W-:Y:S01]  /*1270*/  LDS R4, [R27+0x3000] ;  /* 0x003000001b047984 */ /* 0x001fe20000000800 */
[----:B------:R-:W-:-:S03]  /*1280*/  IMAD.HI R2, R3, 0x2aaaaaab, RZ ;  /* 0x2aaaaaab03027827 */ /* 0x000fc600078e02ff */
[----:B------:R-:W-:Y:S02]  /*1290*/  LDS R5, [R27+0x3004] ;  /* 0x003004001b057984 */ /* 0x000fe40000000800 */
[----:B------:R-:W-:Y:S02]  /*12a0*/  SHF.R.U32.HI R9, RZ, 0x1f, R2 ;  /* 0x0000001fff097819 */ /* 0x000fe40000011602 */
[----:B------:R-:W-:Y:S02]  /*12b0*/  LDS R6, [R27+0x3008] ;  /* 0x003008001b067984 */ /* 0x000fe40000000800 */
[----:B------:R-:W-:Y:S02]  /*12c0*/  LEA.HI.SX32 R2, R2, R9, 0x1c ;  /* 0x0000000902027211 */ /* 0x000fe400078fe2ff */
[----:B------:R-:W0:Y:S03]  /*12d0*/  LDS R7, [R27+0x300c] ;  /* 0x00300c001b077984 */ /* 0x000e260000000800 */
[----:B------:R-:W-:-:S04]  /*12e0*/  IMAD R3, R2, -0x60, R3 ;  /* 0xffffffa002037824 */ /* 0x000fc800078e0203 */
[----:B------:R-:W-:-:S04]  /*12f0*/  IMAD R3, R3, 0x384, R0 ;  /* 0x0000038403037824 */ /* 0x000fc800078e0200 */
[----:B------:R-:W-:-:S04]  /*1300*/  IMAD R3, R2, 0xa8c00, R3 ;  /* 0x000a8c0002037824 */ /* 0x000fc800078e0203 */
[----:B------:R-:W-:-:S05]  /*1310*/  IMAD.WIDE R16, R3, 0x4, R16 ;  /* 0x0000000403107825 */ /* 0x000fca00078e0210 */
[----:B0-----:R-:W-:Y:S01]  /*1320*/  STG.E.128 desc[UR6][R16.64], R4 ;  /* 0x0000000410007986 */ /* 0x001fe2000c101d06 */
[----:B------:R-:W-:Y:S05]  /*1330*/  EXIT ;  /* 0x000000000000794d */ /* 0x000fea0003800000 */
.L_x_0:
[----:B------:R-:W-:-:S00]  /*1340*/  BRA `(.L_x_0) ;  /* 0xfffffffc00fc7947 */ /* 0x000fc0000383ffff */
[----:B------:R-:W-:-:S00]  /*1350*/  NOP ;  /* 0x0000000000007918 */ /* 0x000fc00000000000 */
        /* <DEDUP_REMOVED lines=10> */
.L_x_1:


//--------------------- .nv.global.init           --------------------------
	.section	.nv.global.init,"aw",@progbits
.nv.global.init:
	.type		_$_str,@object
	.size		_$_str,(_$_str_$_2 - _$_str)
_$_str:
        /*0000*/ 	.byte	0x5f, 0x5f, 0x43, 0x55, 0x44, 0x41, 0x5f, 0x46, 0x54, 0x5a, 0x00
	.type		_$_str_$_2,@object
	.size		_$_str_$_2,(.L_1 - _$_str_$_2)
_$_str_$_2:
        /*000b*/ 	.byte	0x5f, 0x5f, 0x43, 0x55, 0x44, 0x41, 0x5f, 0x50, 0x52, 0x45, 0x43, 0x5f, 0x53, 0x51, 0x52, 0x54
        /*001b*/ 	.byte	0x00
.L_1:


//--------------------- .nv.shared.triton_poi_fused__native_batch_norm_legit_no_training_relu_35 --------------------------
	.section	.nv.shared.triton_poi_fused__native_batch_norm_legit_no_training_relu_35,"aw",@nobits
	.sectionflags	@""
	.align	16
	.zero		1024


//--------------------- .nv.constant0.triton_poi_fused__native_batch_norm_legit_no_training_relu_35 --------------------------
	.section	.nv.constant0.triton_poi_fused__native_batch_norm_legit_no_training_relu_35,"a",@progbits
	.sectionflags	@""
	.align	4
.nv.constant0.triton_poi_fused__native_batch_norm_legit_no_training_relu_35:
	.zero		584
